//
// Generated by NVIDIA NVVM Compiler
//
// Compiler Build ID: CL-36424714
// Cuda compilation tools, release 13.0, V13.0.88
// Based on NVVM 20.0.0
//

.version 9.0
.target sm_100
.address_size 64

	// .globl	_Z10stencil_1dPiS_
// _ZZ10stencil_1dPiS_E4temp has been demoted

.visible .entry _Z10stencil_1dPiS_(
	.param .u64 .ptr .align 1 _Z10stencil_1dPiS__param_0,
	.param .u64 .ptr .align 1 _Z10stencil_1dPiS__param_1
)
{
	.reg .pred 	%p<2>;
	.reg .b32 	%r<20>;
	.reg .b64 	%rd<9>;
	// demoted variable
	.shared .align 4 .b8 _ZZ10stencil_1dPiS_E4temp[56];
	ld.param.u64 	%rd3, [_Z10stencil_1dPiS__param_0];
	ld.param.u64 	%rd2, [_Z10stencil_1dPiS__param_1];
	cvta.to.global.u64 	%rd4, %rd3;
	mov.u32 	%r3, %tid.x;
	mov.u32 	%r4, %ctaid.x;
	mov.u32 	%r5, %ntid.x;
	mad.lo.s32 	%r1, %r4, %r5, %r3;
	mul.wide.s32 	%rd5, %r1, 4;
	add.s64 	%rd1, %rd4, %rd5;
	ld.global.u32 	%r6, [%rd1];
	shl.b32 	%r7, %r3, 2;
	mov.u32 	%r8, _ZZ10stencil_1dPiS_E4temp;
	add.s32 	%r2, %r8, %r7;
	st.shared.u32 	[%r2+8], %r6;
	setp.gt.u32 	%p1, %r3, 1;
	@%p1 bra 	$L__BB0_2;
	ld.global.u32 	%r9, [%rd1+-8];
	st.shared.u32 	[%r2], %r9;
	ld.global.u32 	%r10, [%rd1+40];
	st.shared.u32 	[%r2+48], %r10;
$L__BB0_2:
	bar.sync 	0;
	ld.shared.u32 	%r11, [%r2];
	ld.shared.u32 	%r12, [%r2+4];
	add.s32 	%r13, %r12, %r11;
	ld.shared.u32 	%r14, [%r2+8];
	add.s32 	%r15, %r14, %r13;
	ld.shared.u32 	%r16, [%r2+12];
	add.s32 	%r17, %r16, %r15;
	ld.shared.u32 	%r18, [%r2+16];
	add.s32 	%r19, %r18, %r17;
	cvta.to.global.u64 	%rd6, %rd2;
	add.s64 	%rd8, %rd6, %rd5;
	st.global.u32 	[%rd8], %r19;
	ret;

}


// ===== COMPILED SASS (sm_100) =====

	.target	sm_100

	.elftype	@"ET_EXEC"


//--------------------- .note.nv.tkinfo           --------------------------
	.section	.note.nv.tkinfo,"",@"SHT_NOTE"
	.sectionflags	@"SHF_NOTE_NV_TKINFO"
	.tkinfo
        /*0018*/ 	.word	0x00000002
        /*0030*/ 	.string	""
        /*0030*/ 	.string	"ptxas"
        /*0030*/ 	.string	"Cuda compilation tools, release 13.0, V13.0.88"
        /*0030*/ 	.string	"Build cuda_13.0.r13.0/compiler.36424714_0"
        /*0030*/ 	.string	"-arch sm_100 -m 64 "



//--------------------- .note.nv.cuinfo           --------------------------
	.section	.note.nv.cuinfo,"",@"SHT_NOTE"
	.sectionflags	@"SHF_NOTE_NV_CUINFO"
        /*0018*/ 	.short	0x0002
        /*001a*/ 	.short	0x0064
        /*001c*/ 	.short	0x0082
	.zero		2


//--------------------- .nv.info                  --------------------------
	.section	.nv.info,"",@"SHT_CUDA_INFO"
	.align	4


	//----- nvinfo : EIATTR_REGCOUNT
	.align		4
        /*0000*/ 	.byte	0x04, 0x2f
        /*0002*/ 	.short	(.L_1 - .L_0)
	.align		4
.L_0:
        /*0004*/ 	.word	index@(_Z10stencil_1dPiS_)
        /*0008*/ 	.word	0x0000000f


	//----- nvinfo : EIATTR_FRAME_SIZE
	.align		4
.L_1:
        /*000c*/ 	.byte	0x04, 0x11
        /*000e*/ 	.short	(.L_3 - .L_2)
	.align		4
.L_2:
        /*0010*/ 	.word	index@(_Z10stencil_1dPiS_)
        /*0014*/ 	.word	0x00000000


	//----- nvinfo : EIATTR_MIN_STACK_SIZE
	.align		4
.L_3:
        /*0018*/ 	.byte	0x04, 0x12
        /*001a*/ 	.short	(.L_5 - .L_4)
	.align		4
.L_4:
        /*001c*/ 	.word	index@(_Z10stencil_1dPiS_)
        /*0020*/ 	.word	0x00000000
.L_5:


//--------------------- .nv.compat                --------------------------
	.section	.nv.compat,"",@"SHT_CUDA_COMPAT_INFO"
	.align	4
        /*0000*/ 	.byte	0x02, 0x09, 0x00, 0x00, 0x02, 0x02, 0x01, 0x00, 0x02, 0x05, 0x05, 0x00, 0x03, 0x07, 0x01, 0x01
        /*0010*/ 	.byte	0x02, 0x03, 0x00, 0x00, 0x02, 0x06, 0x01, 0x00, 0x04, 0x0b, 0x08, 0x00, 0x09, 0x00, 0x00, 0x00
        /*0020*/ 	.byte	0x00, 0x00, 0x00, 0x00


//--------------------- .nv.info._Z10stencil_1dPiS_ --------------------------
	.section	.nv.info._Z10stencil_1dPiS_,"",@"SHT_CUDA_INFO"
	.sectionflags	@""
	.align	4


	//----- nvinfo : EIATTR_CUDA_API_VERSION
	.align		4
        /*0000*/ 	.byte	0x04, 0x37
        /*0002*/ 	.short	(.L_7 - .L_6)
.L_6:
        /*0004*/ 	.word	0x00000082


	//----- nvinfo : EIATTR_KPARAM_INFO
	.align		4
.L_7:
        /*0008*/ 	.byte	0x04, 0x17
        /*000a*/ 	.short	(.L_9 - .L_8)
.L_8:
        /*000c*/ 	.word	0x00000000
        /*0010*/ 	.short	0x0001
        /*0012*/ 	.short	0x0008
        /*0014*/ 	.byte	0x00, 0xf5, 0x21, 0x00


	//----- nvinfo : EIATTR_KPARAM_INFO
	.align		4
.L_9:
        /*0018*/ 	.byte	0x04, 0x17
        /*001a*/ 	.short	(.L_11 - .L_10)
.L_10:
        /*001c*/ 	.word	0x00000000
        /*0020*/ 	.short	0x0000
        /*0022*/ 	.short	0x0000
        /*0024*/ 	.byte	0x00, 0xf5, 0x21, 0x00


	//----- nvinfo : EIATTR_SPARSE_MMA_MASK
	.align		4
.L_11:
        /*0028*/ 	.byte	0x03, 0x50
        /*002a*/ 	.short	0x0000


	//----- nvinfo : EIATTR_MAXREG_COUNT
	.align		4
        /*002c*/ 	.byte	0x03, 0x1b
        /*002e*/ 	.short	0x00ff


	//----- nvinfo : EIATTR_NUM_BARRIERS
	.align		4
        /*0030*/ 	.byte	0x02, 0x4c
        /*0032*/ 	.byte	0x01
	.zero		1


	//----- nvinfo : EIATTR_MERCURY_ISA_VERSION
	.align		4
        /*0034*/ 	.byte	0x03, 0x5f
        /*0036*/ 	.short	0x0101


	//----- nvinfo : EIATTR_VRC_CTA_INIT_COUNT
	.align		4
        /*0038*/ 	.byte	0x02, 0x4a
	.zero		1
	.zero		1


	//----- nvinfo : EIATTR_EXIT_INSTR_OFFSETS
	.align		4
        /*003c*/ 	.byte	0x04, 0x1c
        /*003e*/ 	.short	(.L_13 - .L_12)


	//   ....[0]....
.L_12:
        /*0040*/ 	.word	0x000001e0


	//----- nvinfo : EIATTR_CBANK_PARAM_SIZE
	.align		4
.L_13:
        /*0044*/ 	.byte	0x03, 0x19
        /*0046*/ 	.short	0x0010


	//----- nvinfo : EIATTR_PARAM_CBANK
	.align		4
        /*0048*/ 	.byte	0x04, 0x0a
        /*004a*/ 	.short	(.L_15 - .L_14)
	.align		4
.L_14:
        /*004c*/ 	.word	index@(.nv.constant0._Z10stencil_1dPiS_)
        /*0050*/ 	.short	0x0380
        /*0052*/ 	.short	0x0010


	//----- nvinfo : EIATTR_SW_WAR
	.align		4
.L_15:
        /*0054*/ 	.byte	0x04, 0x36
        /*0056*/ 	.short	(.L_17 - .L_16)
.L_16:
        /*0058*/ 	.word	0x00000008
.L_17:


//--------------------- .nv.callgraph             --------------------------
	.section	.nv.callgraph,"",@"SHT_CUDA_CALLGRAPH"
	.align	4
	.sectionentsize	8
	.align		4
        /*0000*/ 	.word	0x00000000
	.align		4
        /*0004*/ 	.word	0xffffffff
	.align		4
        /*0008*/ 	.word	0x00000000
	.align		4
        /*000c*/ 	.word	0xfffffffe
	.align		4
        /*0010*/ 	.word	0x00000000
	.align		4
        /*0014*/ 	.word	0xfffffffd
	.align		4
        /*0018*/ 	.word	0x00000000
	.align		4
        /*001c*/ 	.word	0xfffffffc


//--------------------- .text._Z10stencil_1dPiS_  --------------------------
	.section	.text._Z10stencil_1dPiS_,"ax",@progbits
	.align	128
        .global         _Z10stencil_1dPiS_
        .type           _Z10stencil_1dPiS_,@function
        .size           _Z10stencil_1dPiS_,(.L_x_1 - _Z10stencil_1dPiS_)
        .other          _Z10stencil_1dPiS_,@"STO_CUDA_ENTRY STV_DEFAULT"
_Z10stencil_1dPiS_:
.text._Z10stencil_1dPiS_:
[----:B------:R-:W-:Y:S01]  /*0000*/  LDC R1, c[0x0][0x37c] ;  /* 0x0000df00ff017b82 */ /* 0x000fe20000000800 */
[----:B------:R-:W0:Y:S07]  /*0010*/  S2R R7, SR_TID.X ;  /* 0x0000000000077919 */ /* 0x000e2e0000002100 */
[----:B------:R-:W1:Y:S01]  /*0020*/  S2UR UR4, SR_CTAID.X ;  /* 0x00000000000479c3 */ /* 0x000e620000002500 */
[----:B------:R-:W2:Y:S07]  /*0030*/  LDCU.64 UR6, c[0x0][0x358] ;  /* 0x00006b00ff0677ac */ /* 0x000eae0008000a00 */
[----:B------:R-:W1:Y:S08]  /*0040*/  LDC R0, c[0x0][0x360] ;  /* 0x0000d800ff007b82 */ /* 0x000e700000000800 */
[----:B------:R-:W3:Y:S01]  /*0050*/  LDC.64 R2, c[0x0][0x380] ;  /* 0x0000e000ff027b82 */ /* 0x000ee20000000a00 */
[----:B0-----:R-:W-:Y:S01]  /*0060*/  ISETP.GT.U32.AND P0, PT, R7, 0x1, PT ;  /* 0x000000010700780c */ /* 0x001fe20003f04070 */
[----:B-1----:R-:W-:-:S04]  /*0070*/  IMAD R5, R0, UR4, R7 ;  /* 0x0000000400057c24 */ /* 0x002fc8000f8e0207 */
[----:B---3--:R-:W-:-:S05]  /*0080*/  IMAD.WIDE R2, R5, 0x4, R2 ;  /* 0x0000000405027825 */ /* 0x008fca00078e0202 */
[----:B--2---:R-:W2:Y:S04]  /*0090*/  LDG.E R0, desc[UR6][R2.64] ;  /* 0x0000000602007981 */ /* 0x004ea8000c1e1900 */
[----:B------:R-:W3:Y:S04]  /*00a0*/  @!P0 LDG.E R4, desc[UR6][R2.64+-0x8] ;  /* 0xfffff80602048981 */ /* 0x000ee8000c1e1900 */
[----:B------:R0:W4:Y:S01]  /*00b0*/  @!P0 LDG.E R6, desc[UR6][R2.64+0x28] ;  /* 0x0000280602068981 */ /* 0x000122000c1e1900 */
[----:B------:R-:W1:Y:S01]  /*00c0*/  S2UR UR5, SR_CgaCtaId ;  /* 0x00000000000579c3 */ /* 0x000e620000008800 */
[----:B------:R-:W-:-:S07]  /*00d0*/  UMOV UR4, 0x400 ;  /* 0x0000040000047882 */ /* 0x000fce0000000000 */
[----:B0-----:R-:W0:Y:S01]  /*00e0*/  LDC.64 R2, c[0x0][0x388] ;  /* 0x0000e200ff027b82 */ /* 0x001e220000000a00 */
[----:B-1----:R-:W-:-:S06]  /*00f0*/  ULEA UR4, UR5, UR4, 0x18 ;  /* 0x0000000405047291 */ /* 0x002fcc000f8ec0ff */
[----:B------:R-:W-:Y:S01]  /*0100*/  LEA R7, R7, UR4, 0x2 ;  /* 0x0000000407077c11 */ /* 0x000fe2000f8e10ff */
[----:B0-----:R-:W-:-:S04]  /*0110*/  IMAD.WIDE R2, R5, 0x4, R2 ;  /* 0x0000000405027825 */ /* 0x001fc800078e0202 */
[----:B--2---:R-:W-:Y:S04]  /*0120*/  STS [R7+0x8], R0 ;  /* 0x0000080007007388 */ /* 0x004fe80000000800 */
[----:B---3--:R-:W-:Y:S04]  /*0130*/  @!P0 STS [R7], R4 ;  /* 0x0000000407008388 */ /* 0x008fe80000000800 */
[----:B----4-:R-:W-:Y:S01]  /*0140*/  @!P0 STS [R7+0x30], R6 ;  /* 0x0000300607008388 */ /* 0x010fe20000000800 */
[----:B------:R-:W-:Y:S06]  /*0150*/  BAR.SYNC.DEFER_BLOCKING 0x0 ;  /* 0x0000000000007b1d */ /* 0x000fec0000010000 */
[----:B------:R-:W-:Y:S04]  /*0160*/  LDS R8, [R7] ;  /* 0x0000000007087984 */ /* 0x000fe80000000800 */
[----:B------:R-:W-:Y:S04]  /*0170*/  LDS R9, [R7+0x4] ;  /* 0x0000040007097984 */ /* 0x000fe80000000800 */
[----:B------:R-:W0:Y:S04]  /*0180*/  LDS R10, [R7+0x8] ;  /* 0x00000800070a7984 */ /* 0x000e280000000800 */
[----:B------:R-:W-:Y:S04]  /*0190*/  LDS R11, [R7+0xc] ;  /* 0x00000c00070b7984 */ /* 0x000fe80000000800 */
[----:B------:R-:W1:Y:S01]  /*01a0*/  LDS R12, [R7+0x10] ;  /* 0x00001000070c7984 */ /* 0x000e620000000800 */
[----:B0-----:R-:W-:-:S04]  /*01b0*/  IADD3 R8, PT, PT, R10, R9, R8 ;  /* 0x000000090a087210 */ /* 0x001fc80007ffe008 */
[----:B-1----:R-:W-:-:S05]  /*01c0*/  IADD3 R11, PT, PT, R12, R11, R8 ;  /* 0x0000000b0c0b7210 */ /* 0x002fca0007ffe008 */
[----:B------:R-:W-:Y:S01]  /*01d0*/  STG.E desc[UR6][R2.64], R11 ;  /* 0x0000000b02007986 */ /* 0x000fe2000c101906 */
[----:B------:R-:W-:Y:S05]  /*01e0*/  EXIT ;  /* 0x000000000000794d */ /* 0x000fea0003800000 */
.L_x_0:
[----:B------:R-:W-:-:S00]  /*01f0*/  BRA `(.L_x_0) ;  /* 0xfffffffc00fc7947 */ /* 0x000fc0000383ffff */
[----:B------:R-:W-:-:S00]  /*0200*/  NOP ;  /* 0x0000000000007918 */ /* 0x000fc00000000000 */
[----:B------:R-:W-:-:S00]  /*0210*/  NOP ;  /* 0x0000000000007918 */ /* 0x000fc00000000000 */
[----:B------:R-:W-:-:S00]  /*0220*/  NOP ;  /* 0x0000000000007918 */ /* 0x000fc00000000000 */
[----:B------:R-:W-:-:S00]  /*0230*/  NOP ;  /* 0x0000000000007918 */ /* 0x000fc00000000000 */
[----:B------:R-:W-:-:S00]  /*0240*/  NOP ;  /* 0x0000000000007918 */ /* 0x000fc00000000000 */
[----:B------:R-:W-:-:S00]  /*0250*/  NOP ;  /* 0x0000000000007918 */ /* 0x000fc00000000000 */
[----:B------:R-:W-:-:S00]  /*0260*/  NOP ;  /* 0x0000000000007918 */ /* 0x000fc00000000000 */
[----:B------:R-:W-:-:S00]  /*0270*/  NOP ;  /* 0x0000000000007918 */ /* 0x000fc00000000000 */
.L_x_1:


//--------------------- .nv.shared._Z10stencil_1dPiS_ --------------------------
	.section	.nv.shared._Z10stencil_1dPiS_,"aw",@nobits
	.sectionflags	@""
	.align	4
.nv.shared._Z10stencil_1dPiS_:
	.zero		1080


//--------------------- .nv.shared.reserved.0     --------------------------
	.section	.nv.shared.reserved.0,"aw",@nobits
	.weak		__nv_reservedSMEM_offset_0_alias
	.size		__nv_reservedSMEM_offset_0_alias, 0, 64
	.other		__nv_reservedSMEM_offset_0_alias,@"STO_CUDA_RESERVED_SHARED STV_DEFAULT"
__nv_reservedSMEM_offset_0_alias:
	.zero		0
	.zero		64


//--------------------- .nv.constant0._Z10stencil_1dPiS_ --------------------------
	.section	.nv.constant0._Z10stencil_1dPiS_,"a",@progbits
	.sectionflags	@""
	.align	4
.nv.constant0._Z10stencil_1dPiS_:
	.zero		912


//--------------------- SYMBOLS --------------------------

	.type		.nv.reservedSmem.offset0,@object
	.size		.nv.reservedSmem.offset0,0x4
	.type		.nv.reservedSmem.cap,@object
	.size		.nv.reservedSmem.cap,0x4
